//
// Generated by NVIDIA NVVM Compiler
//
// Compiler Build ID: CL-36424714
// Cuda compilation tools, release 13.0, V13.0.88
// Based on NVVM 20.0.0
//

.version 9.0
.target sm_100
.address_size 64

	// .globl	_Z12addOneKernelPii

.visible .entry _Z12addOneKernelPii(
	.param .u64 .ptr .align 1 _Z12addOneKernelPii_param_0,
	.param .u32 _Z12addOneKernelPii_param_1
)
{
	.reg .pred 	%p<2>;
	.reg .b32 	%r<8>;
	.reg .b64 	%rd<5>;

	ld.param.u64 	%rd1, [_Z12addOneKernelPii_param_0];
	ld.param.u32 	%r2, [_Z12addOneKernelPii_param_1];
	mov.u32 	%r3, %ctaid.x;
	mov.u32 	%r4, %ntid.x;
	mov.u32 	%r5, %tid.x;
	mad.lo.s32 	%r1, %r3, %r4, %r5;
	setp.gt.s32 	%p1, %r1, %r2;
	@%p1 bra 	$L__BB0_2;
	cvta.to.global.u64 	%rd2, %rd1;
	mul.wide.s32 	%rd3, %r1, 4;
	add.s64 	%rd4, %rd2, %rd3;
	ld.global.u32 	%r6, [%rd4];
	add.s32 	%r7, %r6, 1;
	st.global.u32 	[%rd4], %r7;
$L__BB0_2:
	ret;

}


// ===== COMPILED SASS (sm_100) =====

	.target	sm_100

	.elftype	@"ET_EXEC"


//--------------------- .note.nv.tkinfo           --------------------------
	.section	.note.nv.tkinfo,"",@"SHT_NOTE"
	.sectionflags	@"SHF_NOTE_NV_TKINFO"
	.tkinfo
        /*0018*/ 	.word	0x00000002
        /*0030*/ 	.string	""
        /*0030*/ 	.string	"ptxas"
        /*0030*/ 	.string	"Cuda compilation tools, release 13.0, V13.0.88"
        /*0030*/ 	.string	"Build cuda_13.0.r13.0/compiler.36424714_0"
        /*0030*/ 	.string	"-arch sm_100 -m 64 "



//--------------------- .note.nv.cuinfo           --------------------------
	.section	.note.nv.cuinfo,"",@"SHT_NOTE"
	.sectionflags	@"SHF_NOTE_NV_CUINFO"
        /*0018*/ 	.short	0x0002
        /*001a*/ 	.short	0x0064
        /*001c*/ 	.short	0x0082
	.zero		2


//--------------------- .nv.info                  --------------------------
	.section	.nv.info,"",@"SHT_CUDA_INFO"
	.align	4


	//----- nvinfo : EIATTR_REGCOUNT
	.align		4
        /*0000*/ 	.byte	0x04, 0x2f
        /*0002*/ 	.short	(.L_1 - .L_0)
	.align		4
.L_0:
        /*0004*/ 	.word	index@(_Z12addOneKernelPii)
        /*0008*/ 	.word	0x00000008


	//----- nvinfo : EIATTR_FRAME_SIZE
	.align		4
.L_1:
        /*000c*/ 	.byte	0x04, 0x11
        /*000e*/ 	.short	(.L_3 - .L_2)
	.align		4
.L_2:
        /*0010*/ 	.word	index@(_Z12addOneKernelPii)
        /*0014*/ 	.word	0x00000000


	//----- nvinfo : EIATTR_MIN_STACK_SIZE
	.align		4
.L_3:
        /*0018*/ 	.byte	0x04, 0x12
        /*001a*/ 	.short	(.L_5 - .L_4)
	.align		4
.L_4:
        /*001c*/ 	.word	index@(_Z12addOneKernelPii)
        /*0020*/ 	.word	0x00000000
.L_5:


//--------------------- .nv.compat                --------------------------
	.section	.nv.compat,"",@"SHT_CUDA_COMPAT_INFO"
	.align	4
        /*0000*/ 	.byte	0x02, 0x09, 0x00, 0x00, 0x02, 0x02, 0x01, 0x00, 0x02, 0x05, 0x05, 0x00, 0x03, 0x07, 0x01, 0x01
        /*0010*/ 	.byte	0x02, 0x03, 0x00, 0x00, 0x02, 0x06, 0x01, 0x00, 0x04, 0x0b, 0x08, 0x00, 0x09, 0x00, 0x00, 0x00
        /*0020*/ 	.byte	0x00, 0x00, 0x00, 0x00


//--------------------- .nv.info._Z12addOneKernelPii --------------------------
	.section	.nv.info._Z12addOneKernelPii,"",@"SHT_CUDA_INFO"
	.sectionflags	@""
	.align	4


	//----- nvinfo : EIATTR_CUDA_API_VERSION
	.align		4
        /*0000*/ 	.byte	0x04, 0x37
        /*0002*/ 	.short	(.L_7 - .L_6)
.L_6:
        /*0004*/ 	.word	0x00000082


	//----- nvinfo : EIATTR_KPARAM_INFO
	.align		4
.L_7:
        /*0008*/ 	.byte	0x04, 0x17
        /*000a*/ 	.short	(.L_9 - .L_8)
.L_8:
        /*000c*/ 	.word	0x00000000
        /*0010*/ 	.short	0x0001
        /*0012*/ 	.short	0x0008
        /*0014*/ 	.byte	0x00, 0xf0, 0x11, 0x00


	//----- nvinfo : EIATTR_KPARAM_INFO
	.align		4
.L_9:
        /*0018*/ 	.byte	0x04, 0x17
        /*001a*/ 	.short	(.L_11 - .L_10)
.L_10:
        /*001c*/ 	.word	0x00000000
        /*0020*/ 	.short	0x0000
        /*0022*/ 	.short	0x0000
        /*0024*/ 	.byte	0x00, 0xf5, 0x21, 0x00


	//----- nvinfo : EIATTR_SPARSE_MMA_MASK
	.align		4
.L_11:
        /*0028*/ 	.byte	0x03, 0x50
        /*002a*/ 	.short	0x0000


	//----- nvinfo : EIATTR_MAXREG_COUNT
	.align		4
        /*002c*/ 	.byte	0x03, 0x1b
        /*002e*/ 	.short	0x00ff


	//----- nvinfo : EIATTR_MERCURY_ISA_VERSION
	.align		4
        /*0030*/ 	.byte	0x03, 0x5f
        /*0032*/ 	.short	0x0101


	//----- nvinfo : EIATTR_VRC_CTA_INIT_COUNT
	.align		4
        /*0034*/ 	.byte	0x02, 0x4a
	.zero		1
	.zero		1


	//----- nvinfo : EIATTR_EXIT_INSTR_OFFSETS
	.align		4
        /*0038*/ 	.byte	0x04, 0x1c
        /*003a*/ 	.short	(.L_13 - .L_12)


	//   ....[0]....
.L_12:
        /*003c*/ 	.word	0x00000070


	//   ....[1]....
        /*0040*/ 	.word	0x000000e0


	//----- nvinfo : EIATTR_CBANK_PARAM_SIZE
	.align		4
.L_13:
        /*0044*/ 	.byte	0x03, 0x19
        /*0046*/ 	.short	0x000c


	//----- nvinfo : EIATTR_PARAM_CBANK
	.align		4
        /*0048*/ 	.byte	0x04, 0x0a
        /*004a*/ 	.short	(.L_15 - .L_14)
	.align		4
.L_14:
        /*004c*/ 	.word	index@(.nv.constant0._Z12addOneKernelPii)
        /*0050*/ 	.short	0x0380
        /*0052*/ 	.short	0x000c


	//----- nvinfo : EIATTR_SW_WAR
	.align		4
.L_15:
        /*0054*/ 	.byte	0x04, 0x36
        /*0056*/ 	.short	(.L_17 - .L_16)
.L_16:
        /*0058*/ 	.word	0x00000008
.L_17:


//--------------------- .nv.callgraph             --------------------------
	.section	.nv.callgraph,"",@"SHT_CUDA_CALLGRAPH"
	.align	4
	.sectionentsize	8
	.align		4
        /*0000*/ 	.word	0x00000000
	.align		4
        /*0004*/ 	.word	0xffffffff
	.align		4
        /*0008*/ 	.word	0x00000000
	.align		4
        /*000c*/ 	.word	0xfffffffe
	.align		4
        /*0010*/ 	.word	0x00000000
	.align		4
        /*0014*/ 	.word	0xfffffffd
	.align		4
        /*0018*/ 	.word	0x00000000
	.align		4
        /*001c*/ 	.word	0xfffffffc


//--------------------- .text._Z12addOneKernelPii --------------------------
	.section	.text._Z12addOneKernelPii,"ax",@progbits
	.align	128
        .global         _Z12addOneKernelPii
        .type           _Z12addOneKernelPii,@function
        .size           _Z12addOneKernelPii,(.L_x_1 - _Z12addOneKernelPii)
        .other          _Z12addOneKernelPii,@"STO_CUDA_ENTRY STV_DEFAULT"
_Z12addOneKernelPii:
.text._Z12addOneKernelPii:
[----:B------:R-:W-:Y:S01]  /*0000*/  LDC R1, c[0x0][0x37c] ;  /* 0x0000df00ff017b82 */ /* 0x000fe20000000800 */
[----:B------:R-:W0:Y:S07]  /*0010*/  S2R R0, SR_TID.X ;  /* 0x0000000000007919 */ /* 0x000e2e0000002100 */
[----:B------:R-:W0:Y:S01]  /*0020*/  S2UR UR4, SR_CTAID.X ;  /* 0x00000000000479c3 */ /* 0x000e220000002500 */
[----:B------:R-:W1:Y:S07]  /*0030*/  LDCU UR5, c[0x0][0x388] ;  /* 0x00007100ff0577ac */ /* 0x000e6e0008000800 */
[----:B------:R-:W0:Y:S02]  /*0040*/  LDC R5, c[0x0][0x360] ;  /* 0x0000d800ff057b82 */ /* 0x000e240000000800 */
[----:B0-----:R-:W-:-:S05]  /*0050*/  IMAD R5, R5, UR4, R0 ;  /* 0x0000000405057c24 */ /* 0x001fca000f8e0200 */
[----:B-1----:R-:W-:-:S13]  /*0060*/  ISETP.GT.AND P0, PT, R5, UR5, PT ;  /* 0x0000000505007c0c */ /* 0x002fda000bf04270 */
[----:B------:R-:W-:Y:S05]  /*0070*/  @P0 EXIT ;  /* 0x000000000000094d */ /* 0x000fea0003800000 */
[----:B------:R-:W0:Y:S01]  /*0080*/  LDC.64 R2, c[0x0][0x380] ;  /* 0x0000e000ff027b82 */ /* 0x000e220000000a00 */
[----:B------:R-:W1:Y:S01]  /*0090*/  LDCU.64 UR4, c[0x0][0x358] ;  /* 0x00006b00ff0477ac */ /* 0x000e620008000a00 */
[----:B0-----:R-:W-:-:S05]  /*00a0*/  IMAD.WIDE R2, R5, 0x4, R2 ;  /* 0x0000000405027825 */ /* 0x001fca00078e0202 */
[----:B-1----:R-:W2:Y:S02]  /*00b0*/  LDG.E R0, desc[UR4][R2.64] ;  /* 0x0000000402007981 */ /* 0x002ea4000c1e1900 */
[----:B--2---:R-:W-:-:S05]  /*00c0*/  IADD3 R5, PT, PT, R0, 0x1, RZ ;  /* 0x0000000100057810 */ /* 0x004fca0007ffe0ff */
[----:B------:R-:W-:Y:S01]  /*00d0*/  STG.E desc[UR4][R2.64], R5 ;  /* 0x0000000502007986 */ /* 0x000fe2000c101904 */
[----:B------:R-:W-:Y:S05]  /*00e0*/  EXIT ;  /* 0x000000000000794d */ /* 0x000fea0003800000 */
.L_x_0:
[----:B------:R-:W-:-:S00]  /*00f0*/  BRA `(.L_x_0) ;  /* 0xfffffffc00fc7947 */ /* 0x000fc0000383ffff */
[----:B------:R-:W-:-:S00]  /*0100*/  NOP ;  /* 0x0000000000007918 */ /* 0x000fc00000000000 */
[----:B------:R-:W-:-:S00]  /*0110*/  NOP ;  /* 0x0000000000007918 */ /* 0x000fc00000000000 */
[----:B------:R-:W-:-:S00]  /*0120*/  NOP ;  /* 0x0000000000007918 */ /* 0x000fc00000000000 */
[----:B------:R-:W-:-:S00]  /*0130*/  NOP ;  /* 0x0000000000007918 */ /* 0x000fc00000000000 */
[----:B------:R-:W-:-:S00]  /*0140*/  NOP ;  /* 0x0000000000007918 */ /* 0x000fc00000000000 */
[----:B------:R-:W-:-:S00]  /*0150*/  NOP ;  /* 0x0000000000007918 */ /* 0x000fc00000000000 */
[----:B------:R-:W-:-:S00]  /*0160*/  NOP ;  /* 0x0000000000007918 */ /* 0x000fc00000000000 */
[----:B------:R-:W-:-:S00]  /*0170*/  NOP ;  /* 0x0000000000007918 */ /* 0x000fc00000000000 */
.L_x_1:


//--------------------- .nv.shared.reserved.0     --------------------------
	.section	.nv.shared.reserved.0,"aw",@nobits
	.weak		__nv_reservedSMEM_offset_0_alias
	.size		__nv_reservedSMEM_offset_0_alias, 0, 64
	.other		__nv_reservedSMEM_offset_0_alias,@"STO_CUDA_RESERVED_SHARED STV_DEFAULT"
__nv_reservedSMEM_offset_0_alias:
	.zero		0
	.zero		64


//--------------------- .nv.constant0._Z12addOneKernelPii --------------------------
	.section	.nv.constant0._Z12addOneKernelPii,"a",@progbits
	.sectionflags	@""
	.align	4
.nv.constant0._Z12addOneKernelPii:
	.zero		908


//--------------------- SYMBOLS --------------------------

	.type		.nv.reservedSmem.offset0,@object
	.size		.nv.reservedSmem.offset0,0x4
